//
// Generated by NVIDIA NVVM Compiler
//
// Compiler Build ID: CL-36424714
// Cuda compilation tools, release 13.0, V13.0.88
// Based on NVVM 20.0.0
//

.version 9.0
.target sm_100
.address_size 64

	// .globl	_Z12cosineKernelPKfiPf

.visible .entry _Z12cosineKernelPKfiPf(
	.param .u64 .ptr .align 1 _Z12cosineKernelPKfiPf_param_0,
	.param .u32 _Z12cosineKernelPKfiPf_param_1,
	.param .u64 .ptr .align 1 _Z12cosineKernelPKfiPf_param_2
)
{
	.reg .pred 	%p<5>;
	.reg .b32 	%r<14>;
	.reg .b32 	%f<49>;
	.reg .b64 	%rd<11>;

	ld.param.u64 	%rd1, [_Z12cosineKernelPKfiPf_param_0];
	ld.param.u32 	%r3, [_Z12cosineKernelPKfiPf_param_1];
	ld.param.u64 	%rd2, [_Z12cosineKernelPKfiPf_param_2];
	mov.u32 	%r4, %ctaid.y;
	mov.u32 	%r5, %ntid.y;
	mov.u32 	%r6, %tid.y;
	mad.lo.s32 	%r1, %r4, %r5, %r6;
	mov.u32 	%r7, %ctaid.x;
	mov.u32 	%r8, %ntid.x;
	mov.u32 	%r9, %tid.x;
	mad.lo.s32 	%r2, %r7, %r8, %r9;
	max.s32 	%r10, %r1, %r2;
	setp.ge.s32 	%p1, %r10, %r3;
	@%p1 bra 	$L__BB0_4;
	cvta.to.global.u64 	%rd3, %rd1;
	shl.b32 	%r11, %r2, 3;
	shl.b32 	%r12, %r1, 3;
	mul.wide.u32 	%rd4, %r12, 4;
	add.s64 	%rd5, %rd3, %rd4;
	ld.global.nc.f32 	%f7, [%rd5];
	mul.wide.s32 	%rd6, %r11, 4;
	add.s64 	%rd7, %rd3, %rd6;
	ld.global.nc.f32 	%f8, [%rd7];
	fma.rn.f32 	%f9, %f7, %f8, 0f00000000;
	fma.rn.f32 	%f10, %f7, %f7, 0f00000000;
	fma.rn.f32 	%f11, %f8, %f8, 0f00000000;
	ld.global.nc.f32 	%f12, [%rd5+4];
	ld.global.nc.f32 	%f13, [%rd7+4];
	fma.rn.f32 	%f14, %f12, %f13, %f9;
	fma.rn.f32 	%f15, %f12, %f12, %f10;
	fma.rn.f32 	%f16, %f13, %f13, %f11;
	ld.global.nc.f32 	%f17, [%rd5+8];
	ld.global.nc.f32 	%f18, [%rd7+8];
	fma.rn.f32 	%f19, %f17, %f18, %f14;
	fma.rn.f32 	%f20, %f17, %f17, %f15;
	fma.rn.f32 	%f21, %f18, %f18, %f16;
	ld.global.nc.f32 	%f22, [%rd5+12];
	ld.global.nc.f32 	%f23, [%rd7+12];
	fma.rn.f32 	%f24, %f22, %f23, %f19;
	fma.rn.f32 	%f25, %f22, %f22, %f20;
	fma.rn.f32 	%f26, %f23, %f23, %f21;
	ld.global.nc.f32 	%f27, [%rd5+16];
	ld.global.nc.f32 	%f28, [%rd7+16];
	fma.rn.f32 	%f29, %f27, %f28, %f24;
	fma.rn.f32 	%f30, %f27, %f27, %f25;
	fma.rn.f32 	%f31, %f28, %f28, %f26;
	ld.global.nc.f32 	%f32, [%rd5+20];
	ld.global.nc.f32 	%f33, [%rd7+20];
	fma.rn.f32 	%f34, %f32, %f33, %f29;
	fma.rn.f32 	%f35, %f32, %f32, %f30;
	fma.rn.f32 	%f36, %f33, %f33, %f31;
	ld.global.nc.f32 	%f37, [%rd5+24];
	ld.global.nc.f32 	%f38, [%rd7+24];
	fma.rn.f32 	%f39, %f37, %f38, %f34;
	fma.rn.f32 	%f40, %f37, %f37, %f35;
	fma.rn.f32 	%f41, %f38, %f38, %f36;
	ld.global.nc.f32 	%f42, [%rd5+28];
	ld.global.nc.f32 	%f43, [%rd7+28];
	fma.rn.f32 	%f1, %f42, %f43, %f39;
	fma.rn.f32 	%f2, %f42, %f42, %f40;
	fma.rn.f32 	%f44, %f43, %f43, %f41;
	setp.leu.f32 	%p2, %f2, 0f00000000;
	setp.leu.f32 	%p3, %f44, 0f00000000;
	mov.f32 	%f48, 0f00000000;
	or.pred  	%p4, %p2, %p3;
	@%p4 bra 	$L__BB0_3;
	sqrt.rn.f32 	%f45, %f2;
	sqrt.rn.f32 	%f46, %f44;
	mul.f32 	%f47, %f45, %f46;
	div.rn.f32 	%f48, %f1, %f47;
$L__BB0_3:
	mad.lo.s32 	%r13, %r3, %r1, %r2;
	cvta.to.global.u64 	%rd8, %rd2;
	mul.wide.s32 	%rd9, %r13, 4;
	add.s64 	%rd10, %rd8, %rd9;
	st.global.f32 	[%rd10], %f48;
$L__BB0_4:
	ret;

}


// ===== COMPILED SASS (sm_100) =====

	.target	sm_100

	.elftype	@"ET_EXEC"


//--------------------- .note.nv.tkinfo           --------------------------
	.section	.note.nv.tkinfo,"",@"SHT_NOTE"
	.sectionflags	@"SHF_NOTE_NV_TKINFO"
	.tkinfo
        /*0018*/ 	.word	0x00000002
        /*0030*/ 	.string	""
        /*0030*/ 	.string	"ptxas"
        /*0030*/ 	.string	"Cuda compilation tools, release 13.0, V13.0.88"
        /*0030*/ 	.string	"Build cuda_13.0.r13.0/compiler.36424714_0"
        /*0030*/ 	.string	"-arch sm_100 -m 64 "



//--------------------- .note.nv.cuinfo           --------------------------
	.section	.note.nv.cuinfo,"",@"SHT_NOTE"
	.sectionflags	@"SHF_NOTE_NV_CUINFO"
        /*0018*/ 	.short	0x0002
        /*001a*/ 	.short	0x0064
        /*001c*/ 	.short	0x0082
	.zero		2


//--------------------- .nv.info                  --------------------------
	.section	.nv.info,"",@"SHT_CUDA_INFO"
	.align	4


	//----- nvinfo : EIATTR_REGCOUNT
	.align		4
        /*0000*/ 	.byte	0x04, 0x2f
        /*0002*/ 	.short	(.L_1 - .L_0)
	.align		4
.L_0:
        /*0004*/ 	.word	index@(_Z12cosineKernelPKfiPf)
        /*0008*/ 	.word	0x0000001c


	//----- nvinfo : EIATTR_FRAME_SIZE
	.align		4
.L_1:
        /*000c*/ 	.byte	0x04, 0x11
        /*000e*/ 	.short	(.L_3 - .L_2)
	.align		4
.L_2:
        /*0010*/ 	.word	index@($__internal_1_$__cuda_sm3x_div_rn_noftz_f32_slowpath)
        /*0014*/ 	.word	0x00000000


	//----- nvinfo : EIATTR_FRAME_SIZE
	.align		4
.L_3:
        /*0018*/ 	.byte	0x04, 0x11
        /*001a*/ 	.short	(.L_5 - .L_4)
	.align		4
.L_4:
        /*001c*/ 	.word	index@($__internal_0_$__cuda_sm20_sqrt_rn_f32_slowpath)
        /*0020*/ 	.word	0x00000000


	//----- nvinfo : EIATTR_FRAME_SIZE
	.align		4
.L_5:
        /*0024*/ 	.byte	0x04, 0x11
        /*0026*/ 	.short	(.L_7 - .L_6)
	.align		4
.L_6:
        /*0028*/ 	.word	index@(_Z12cosineKernelPKfiPf)
        /*002c*/ 	.word	0x00000000


	//----- nvinfo : EIATTR_MIN_STACK_SIZE
	.align		4
.L_7:
        /*0030*/ 	.byte	0x04, 0x12
        /*0032*/ 	.short	(.L_9 - .L_8)
	.align		4
.L_8:
        /*0034*/ 	.word	index@(_Z12cosineKernelPKfiPf)
        /*0038*/ 	.word	0x00000000
.L_9:


//--------------------- .nv.compat                --------------------------
	.section	.nv.compat,"",@"SHT_CUDA_COMPAT_INFO"
	.align	4
        /*0000*/ 	.byte	0x02, 0x09, 0x00, 0x00, 0x02, 0x02, 0x01, 0x00, 0x02, 0x05, 0x05, 0x00, 0x03, 0x07, 0x01, 0x01
        /*0010*/ 	.byte	0x02, 0x03, 0x00, 0x00, 0x02, 0x06, 0x01, 0x00, 0x04, 0x0b, 0x08, 0x00, 0x01, 0x00, 0x00, 0x00
        /*0020*/ 	.byte	0x00, 0x00, 0x00, 0x00


//--------------------- .nv.info._Z12cosineKernelPKfiPf --------------------------
	.section	.nv.info._Z12cosineKernelPKfiPf,"",@"SHT_CUDA_INFO"
	.sectionflags	@""
	.align	4


	//----- nvinfo : EIATTR_CUDA_API_VERSION
	.align		4
        /*0000*/ 	.byte	0x04, 0x37
        /*0002*/ 	.short	(.L_11 - .L_10)
.L_10:
        /*0004*/ 	.word	0x00000082


	//----- nvinfo : EIATTR_KPARAM_INFO
	.align		4
.L_11:
        /*0008*/ 	.byte	0x04, 0x17
        /*000a*/ 	.short	(.L_13 - .L_12)
.L_12:
        /*000c*/ 	.word	0x00000000
        /*0010*/ 	.short	0x0002
        /*0012*/ 	.short	0x0010
        /*0014*/ 	.byte	0x00, 0xf5, 0x21, 0x00


	//----- nvinfo : EIATTR_KPARAM_INFO
	.align		4
.L_13:
        /*0018*/ 	.byte	0x04, 0x17
        /*001a*/ 	.short	(.L_15 - .L_14)
.L_14:
        /*001c*/ 	.word	0x00000000
        /*0020*/ 	.short	0x0001
        /*0022*/ 	.short	0x0008
        /*0024*/ 	.byte	0x00, 0xf0, 0x11, 0x00


	//----- nvinfo : EIATTR_KPARAM_INFO
	.align		4
.L_15:
        /*0028*/ 	.byte	0x04, 0x17
        /*002a*/ 	.short	(.L_17 - .L_16)
.L_16:
        /*002c*/ 	.word	0x00000000
        /*0030*/ 	.short	0x0000
        /*0032*/ 	.short	0x0000
        /*0034*/ 	.byte	0x00, 0xf5, 0x21, 0x00


	//----- nvinfo : EIATTR_SPARSE_MMA_MASK
	.align		4
.L_17:
        /*0038*/ 	.byte	0x03, 0x50
        /*003a*/ 	.short	0x0000


	//----- nvinfo : EIATTR_MAXREG_COUNT
	.align		4
        /*003c*/ 	.byte	0x03, 0x1b
        /*003e*/ 	.short	0x00ff


	//----- nvinfo : EIATTR_MERCURY_ISA_VERSION
	.align		4
        /*0040*/ 	.byte	0x03, 0x5f
        /*0042*/ 	.short	0x0101


	//----- nvinfo : EIATTR_VRC_CTA_INIT_COUNT
	.align		4
        /*0044*/ 	.byte	0x02, 0x4a
	.zero		1
	.zero		1


	//----- nvinfo : EIATTR_EXIT_INSTR_OFFSETS
	.align		4
        /*0048*/ 	.byte	0x04, 0x1c
        /*004a*/ 	.short	(.L_19 - .L_18)


	//   ....[0]....
.L_18:
        /*004c*/ 	.word	0x000000c0


	//   ....[1]....
        /*0050*/ 	.word	0x00000720


	//----- nvinfo : EIATTR_CRS_STACK_SIZE
	.align		4
.L_19:
        /*0054*/ 	.byte	0x04, 0x1e
        /*0056*/ 	.short	(.L_21 - .L_20)
.L_20:
        /*0058*/ 	.word	0x00000000


	//----- nvinfo : EIATTR_CBANK_PARAM_SIZE
	.align		4
.L_21:
        /*005c*/ 	.byte	0x03, 0x19
        /*005e*/ 	.short	0x0018


	//----- nvinfo : EIATTR_PARAM_CBANK
	.align		4
        /*0060*/ 	.byte	0x04, 0x0a
        /*0062*/ 	.short	(.L_23 - .L_22)
	.align		4
.L_22:
        /*0064*/ 	.word	index@(.nv.constant0._Z12cosineKernelPKfiPf)
        /*0068*/ 	.short	0x0380
        /*006a*/ 	.short	0x0018


	//----- nvinfo : EIATTR_SW_WAR
	.align		4
.L_23:
        /*006c*/ 	.byte	0x04, 0x36
        /*006e*/ 	.short	(.L_25 - .L_24)
.L_24:
        /*0070*/ 	.word	0x00000008
.L_25:


//--------------------- .nv.callgraph             --------------------------
	.section	.nv.callgraph,"",@"SHT_CUDA_CALLGRAPH"
	.align	4
	.sectionentsize	8
	.align		4
        /*0000*/ 	.word	0x00000000
	.align		4
        /*0004*/ 	.word	0xffffffff
	.align		4
        /*0008*/ 	.word	0x00000000
	.align		4
        /*000c*/ 	.word	0xfffffffe
	.align		4
        /*0010*/ 	.word	0x00000000
	.align		4
        /*0014*/ 	.word	0xfffffffd
	.align		4
        /*0018*/ 	.word	0x00000000
	.align		4
        /*001c*/ 	.word	0xfffffffc


//--------------------- .text._Z12cosineKernelPKfiPf --------------------------
	.section	.text._Z12cosineKernelPKfiPf,"ax",@progbits
	.align	128
        .global         _Z12cosineKernelPKfiPf
        .type           _Z12cosineKernelPKfiPf,@function
        .size           _Z12cosineKernelPKfiPf,(.L_x_23 - _Z12cosineKernelPKfiPf)
        .other          _Z12cosineKernelPKfiPf,@"STO_CUDA_ENTRY STV_DEFAULT"
_Z12cosineKernelPKfiPf:
.text._Z12cosineKernelPKfiPf:
[----:B------:R-:W-:Y:S01]  /*0000*/  LDC R1, c[0x0][0x37c] ;  /* 0x0000df00ff017b82 */ /* 0x000fe20000000800 */
[----:B------:R-:W0:Y:S07]  /*0010*/  S2R R0, SR_TID.Y ;  /* 0x0000000000007919 */ /* 0x000e2e0000002200 */
[----:B------:R-:W0:Y:S01]  /*0020*/  LDC R9, c[0x0][0x364] ;  /* 0x0000d900ff097b82 */ /* 0x000e220000000800 */
[----:B------:R-:W1:Y:S01]  /*0030*/  LDCU UR6, c[0x0][0x388] ;  /* 0x00007100ff0677ac */ /* 0x000e620008000800 */
[----:B------:R-:W2:Y:S06]  /*0040*/  S2R R3, SR_TID.X ;  /* 0x0000000000037919 */ /* 0x000eac0000002100 */
[----:B------:R-:W0:Y:S08]  /*0050*/  S2UR UR4, SR_CTAID.Y ;  /* 0x00000000000479c3 */ /* 0x000e300000002600 */
[----:B------:R-:W2:Y:S08]  /*0060*/  S2UR UR5, SR_CTAID.X ;  /* 0x00000000000579c3 */ /* 0x000eb00000002500 */
[----:B------:R-:W2:Y:S01]  /*0070*/  LDC R8, c[0x0][0x360] ;  /* 0x0000d800ff087b82 */ /* 0x000ea20000000800 */
[----:B0-----:R-:W-:-:S02]  /*0080*/  IMAD R9, R9, UR4, R0 ;  /* 0x0000000409097c24 */ /* 0x001fc4000f8e0200 */
[----:B--2---:R-:W-:-:S05]  /*0090*/  IMAD R8, R8, UR5, R3 ;  /* 0x0000000508087c24 */ /* 0x004fca000f8e0203 */
[----:B------:R-:W-:-:S04]  /*00a0*/  VIMNMX R0, PT, PT, R9, R8, !PT ;  /* 0x0000000809007248 */ /* 0x000fc80007fe0100 */
[----:B-1----:R-:W-:-:S13]  /*00b0*/  ISETP.GE.AND P0, PT, R0, UR6, PT ;  /* 0x0000000600007c0c */ /* 0x002fda000bf06270 */
[----:B------:R-:W-:Y:S05]  /*00c0*/  @P0 EXIT ;  /* 0x000000000000094d */ /* 0x000fea0003800000 */
[----:B------:R-:W0:Y:S01]  /*00d0*/  LDC.64 R4, c[0x0][0x380] ;  /* 0x0000e000ff047b82 */ /* 0x000e220000000a00 */
[----:B------:R-:W1:Y:S01]  /*00e0*/  LDCU.64 UR4, c[0x0][0x358] ;  /* 0x00006b00ff0477ac */ /* 0x000e620008000a00 */
[----:B------:R-:W-:Y:S01]  /*00f0*/  SHF.L.U32 R7, R8, 0x3, RZ ;  /* 0x0000000308077819 */ /* 0x000fe200000006ff */
[----:B------:R-:W-:-:S04]  /*0100*/  IMAD.SHL.U32 R3, R9, 0x8, RZ ;  /* 0x0000000809037824 */ /* 0x000fc800078e00ff */
[----:B0-----:R-:W-:-:S04]  /*0110*/  IMAD.WIDE R6, R7, 0x4, R4 ;  /* 0x0000000407067825 */ /* 0x001fc800078e0204 */
[----:B------:R-:W-:Y:S01]  /*0120*/  IMAD.WIDE.U32 R4, R3, 0x4, R4 ;  /* 0x0000000403047825 */ /* 0x000fe200078e0004 */
[----:B-1----:R-:W2:Y:S04]  /*0130*/  LDG.E.CONSTANT R23, desc[UR4][R6.64+0x4] ;  /* 0x0000040406177981 */ /* 0x002ea8000c1e9900 */
[----:B------:R-:W3:Y:S04]  /*0140*/  LDG.E.CONSTANT R3, desc[UR4][R6.64] ;  /* 0x0000000406037981 */ /* 0x000ee8000c1e9900 */
[----:B------:R-:W4:Y:S04]  /*0150*/  LDG.E.CONSTANT R0, desc[UR4][R4.64] ;  /* 0x0000000404007981 */ /* 0x000f28000c1e9900 */
[----:B------:R-:W5:Y:S04]  /*0160*/  LDG.E.CONSTANT R20, desc[UR4][R4.64+0x4] ;  /* 0x0000040404147981 */ /* 0x000f68000c1e9900 */
        /* <DEDUP_REMOVED lines=11> */
[----:B------:R0:W5:Y:S01]  /*0220*/  LDG.E.CONSTANT R21, desc[UR4][R4.64+0x1c] ;  /* 0x00001c0404157981 */ /* 0x000162000c1e9900 */
[----:B------:R-:W-:Y:S01]  /*0230*/  BSSY.RECONVERGENT B0, `(.L_x_0) ;  /* 0x0000049000007945 */ /* 0x000fe20003800200 */
[----:B---3--:R-:W-:Y:S01]  /*0240*/  FFMA R22, R3, R3, RZ ;  /* 0x0000000303167223 */ /* 0x008fe200000000ff */
[----:B----4-:R-:W-:-:S03]  /*0250*/  FFMA R25, R0, R0, RZ ;  /* 0x0000000000197223 */ /* 0x010fc600000000ff */
[----:B--2---:R-:W-:Y:S01]  /*0260*/  FFMA R22, R23, R23, R22 ;  /* 0x0000001717167223 */ /* 0x004fe20000000016 */
[----:B-----5:R-:W-:-:S03]  /*0270*/  FFMA R25, R20, R20, R25 ;  /* 0x0000001414197223 */ /* 0x020fc60000000019 */
[----:B------:R-:W-:Y:S01]  /*0280*/  FFMA R22, R19, R19, R22 ;  /* 0x0000001313167223 */ /* 0x000fe20000000016 */
[----:B------:R-:W-:Y:S01]  /*0290*/  FFMA R3, R0, R3, RZ ;  /* 0x0000000300037223 */ /* 0x000fe200000000ff */
[----:B------:R-:W-:Y:S02]  /*02a0*/  FFMA R25, R18, R18, R25 ;  /* 0x0000001212197223 */ /* 0x000fe40000000019 */
[----:B------:R-:W-:Y:S01]  /*02b0*/  FFMA R22, R17, R17, R22 ;  /* 0x0000001111167223 */ /* 0x000fe20000000016 */
[----:B------:R-:W-:Y:S01]  /*02c0*/  FFMA R3, R20, R23, R3 ;  /* 0x0000001714037223 */ /* 0x000fe20000000003 */
[----:B------:R-:W-:Y:S02]  /*02d0*/  FFMA R25, R14, R14, R25 ;  /* 0x0000000e0e197223 */ /* 0x000fe40000000019 */
[----:B------:R-:W-:Y:S01]  /*02e0*/  FFMA R22, R15, R15, R22 ;  /* 0x0000000f0f167223 */ /* 0x000fe20000000016 */
[----:B------:R-:W-:Y:S01]  /*02f0*/  FFMA R3, R18, R19, R3 ;  /* 0x0000001312037223 */ /* 0x000fe20000000003 */
[----:B------:R-:W-:-:S02]  /*0300*/  FFMA R25, R12, R12, R25 ;  /* 0x0000000c0c197223 */ /* 0x000fc40000000019 */
[----:B------:R-:W-:Y:S01]  /*0310*/  FFMA R22, R13, R13, R22 ;  /* 0x0000000d0d167223 */ /* 0x000fe20000000016 */
[----:B------:R-:W-:Y:S01]  /*0320*/  FFMA R17, R14, R17, R3 ;  /* 0x000000110e117223 */ /* 0x000fe20000000003 */
[----:B------:R-:W-:Y:S02]  /*0330*/  FFMA R25, R10, R10, R25 ;  /* 0x0000000a0a197223 */ /* 0x000fe40000000019 */
[----:B0-----:R-:W-:Y:S02]  /*0340*/  FFMA R5, R11, R11, R22 ;  /* 0x0000000b0b057223 */ /* 0x001fe40000000016 */
[----:B------:R-:W-:Y:S02]  /*0350*/  FFMA R0, R2, R2, R25 ;  /* 0x0000000202007223 */ /* 0x000fe40000000019 */
[----:B------:R-:W-:Y:S02]  /*0360*/  FFMA R3, R16, R16, R5 ;  /* 0x0000001010037223 */ /* 0x000fe40000000005 */
[----:B------:R-:W-:-:S03]  /*0370*/  FFMA R4, R21, R21, R0 ;  /* 0x0000001515047223 */ /* 0x000fc60000000000 */
[----:B------:R-:W-:Y:S01]  /*0380*/  FSETP.GT.AND P0, PT, R3, RZ, PT ;  /* 0x000000ff0300720b */ /* 0x000fe20003f04000 */
[----:B------:R-:W-:-:S03]  /*0390*/  FFMA R17, R12, R15, R17 ;  /* 0x0000000f0c117223 */ /* 0x000fc60000000011 */
[----:B------:R-:W-:Y:S01]  /*03a0*/  FSETP.LEU.OR P0, PT, R4, RZ, !P0 ;  /* 0x000000ff0400720b */ /* 0x000fe2000470b400 */
[----:B------:R-:W-:Y:S01]  /*03b0*/  FFMA R17, R10, R13, R17 ;  /* 0x0000000d0a117223 */ /* 0x000fe20000000011 */
[----:B------:R-:W-:-:S03]  /*03c0*/  HFMA2 R5, -RZ, RZ, 0, 0 ;  /* 0x00000000ff057431 */ /* 0x000fc600000001ff */
[----:B------:R-:W-:-:S04]  /*03d0*/  FFMA R0, R2, R11, R17 ;  /* 0x0000000b02007223 */ /* 0x000fc80000000011 */
[----:B------:R-:W-:-:S04]  /*03e0*/  FFMA R0, R21, R16, R0 ;  /* 0x0000001015007223 */ /* 0x000fc80000000000 */
[----:B------:R-:W-:Y:S05]  /*03f0*/  @P0 BRA `(.L_x_1) ;  /* 0x0000000000b00947 */ /* 0x000fea0003800000 */
[----:B------:R-:W-:Y:S01]  /*0400*/  VIADD R2, R4, 0xf3000000 ;  /* 0xf300000004027836 */ /* 0x000fe20000000000 */
[----:B------:R0:W1:Y:S01]  /*0410*/  MUFU.RSQ R5, R4 ;  /* 0x0000000400057308 */ /* 0x0000620000001400 */
[----:B------:R-:W-:Y:S03]  /*0420*/  BSSY.RECONVERGENT B1, `(.L_x_2) ;  /* 0x000000c000017945 */ /* 0x000fe60003800200 */
[----:B------:R-:W-:-:S13]  /*0430*/  ISETP.GT.U32.AND P0, PT, R2, 0x727fffff, PT ;  /* 0x727fffff0200780c */ /* 0x000fda0003f04070 */
[----:B01----:R-:W-:Y:S05]  /*0440*/  @!P0 BRA `(.L_x_3) ;  /* 0x0000000000148947 */ /* 0x003fea0003800000 */
[----:B------:R-:W-:Y:S02]  /*0450*/  MOV R2, R4 ;  /* 0x0000000400027202 */ /* 0x000fe40000000f00 */
[----:B------:R-:W-:-:S07]  /*0460*/  MOV R12, 0x480 ;  /* 0x00000480000c7802 */ /* 0x000fce0000000f00 */
[----:B------:R-:W-:Y:S05]  /*0470*/  CALL.REL.NOINC `($__internal_0_$__cuda_sm20_sqrt_rn_f32_slowpath) ;  /* 0x0000000000ac7944 */ /* 0x000fea0003c00000 */
[----:B------:R-:W-:Y:S01]  /*0480*/  IMAD.MOV.U32 R6, RZ, RZ, R2 ;  /* 0x000000ffff067224 */ /* 0x000fe200078e0002 */
[----:B------:R-:W-:Y:S06]  /*0490*/  BRA `(.L_x_4) ;  /* 0x0000000000107947 */ /* 0x000fec0003800000 */
.L_x_3:
[----:B------:R-:W-:Y:S01]  /*04a0*/  FMUL.FTZ R7, R4, R5 ;  /* 0x0000000504077220 */ /* 0x000fe20000410000 */
[----:B------:R-:W-:-:S03]  /*04b0*/  FMUL.FTZ R5, R5, 0.5 ;  /* 0x3f00000005057820 */ /* 0x000fc60000410000 */
[----:B------:R-:W-:-:S04]  /*04c0*/  FFMA R4, -R7, R7, R4 ;  /* 0x0000000707047223 */ /* 0x000fc80000000104 */
[----:B------:R-:W-:-:S07]  /*04d0*/  FFMA R6, R4, R5, R7 ;  /* 0x0000000504067223 */ /* 0x000fce0000000007 */
.L_x_4:
[----:B------:R-:W-:Y:S05]  /*04e0*/  BSYNC.RECONVERGENT B1 ;  /* 0x0000000000017941 */ /* 0x000fea0003800200 */
.L_x_2:
[----:B------:R-:W-:Y:S01]  /*04f0*/  IADD3 R4, PT, PT, R3, -0xd000000, RZ ;  /* 0xf300000003047810 */ /* 0x000fe20007ffe0ff */
[----:B------:R0:W1:Y:S01]  /*0500*/  MUFU.RSQ R2, R3 ;  /* 0x0000000300027308 */ /* 0x0000620000001400 */
[----:B------:R-:W-:Y:S02]  /*0510*/  BSSY.RECONVERGENT B1, `(.L_x_5) ;  /* 0x000000c000017945 */ /* 0x000fe40003800200 */
[----:B------:R-:W-:-:S13]  /*0520*/  ISETP.GT.U32.AND P0, PT, R4, 0x727fffff, PT ;  /* 0x727fffff0400780c */ /* 0x000fda0003f04070 */
[----:B0-----:R-:W-:Y:S05]  /*0530*/  @!P0 BRA `(.L_x_6) ;  /* 0x0000000000148947 */ /* 0x001fea0003800000 */
[----:B-1----:R-:W-:Y:S01]  /*0540*/  IMAD.MOV.U32 R2, RZ, RZ, R3 ;  /* 0x000000ffff027224 */ /* 0x002fe200078e0003 */
[----:B------:R-:W-:-:S07]  /*0550*/  MOV R12, 0x570 ;  /* 0x00000570000c7802 */ /* 0x000fce0000000f00 */
[----:B------:R-:W-:Y:S05]  /*0560*/  CALL.REL.NOINC `($__internal_0_$__cuda_sm20_sqrt_rn_f32_slowpath) ;  /* 0x0000000000707944 */ /* 0x000fea0003c00000 */
[----:B------:R-:W-:Y:S01]  /*0570*/  MOV R3, R2 ;  /* 0x0000000200037202 */ /* 0x000fe20000000f00 */
[----:B------:R-:W-:Y:S06]  /*0580*/  BRA `(.L_x_7) ;  /* 0x0000000000107947 */ /* 0x000fec0003800000 */
.L_x_6:
[----:B-1----:R-:W-:Y:S01]  /*0590*/  FMUL.FTZ R4, R3, R2 ;  /* 0x0000000203047220 */ /* 0x002fe20000410000 */
[----:B------:R-:W-:-:S03]  /*05a0*/  FMUL.FTZ R2, R2, 0.5 ;  /* 0x3f00000002027820 */ /* 0x000fc60000410000 */
[----:B------:R-:W-:-:S04]  /*05b0*/  FFMA R3, -R4, R4, R3 ;  /* 0x0000000404037223 */ /* 0x000fc80000000103 */
[----:B------:R-:W-:-:S07]  /*05c0*/  FFMA R3, R3, R2, R4 ;  /* 0x0000000203037223 */ /* 0x000fce0000000004 */
.L_x_7:
[----:B------:R-:W-:Y:S05]  /*05d0*/  BSYNC.RECONVERGENT B1 ;  /* 0x0000000000017941 */ /* 0x000fea0003800200 */
.L_x_5:
[----:B------:R-:W-:Y:S01]  /*05e0*/  FMUL R11, R3, R6 ;  /* 0x00000006030b7220 */ /* 0x000fe20000400000 */
[----:B------:R-:W-:Y:S03]  /*05f0*/  BSSY.RECONVERGENT B1, `(.L_x_1) ;  /* 0x000000c000017945 */ /* 0x000fe60003800200 */
[----:B------:R-:W0:Y:S08]  /*0600*/  MUFU.RCP R2, R11 ;  /* 0x0000000b00027308 */ /* 0x000e300000001000 */
[----:B------:R-:W1:Y:S01]  /*0610*/  FCHK P0, R0, R11 ;  /* 0x0000000b00007302 */ /* 0x000e620000000000 */
[----:B0-----:R-:W-:-:S04]  /*0620*/  FFMA R3, -R11, R2, 1 ;  /* 0x3f8000000b037423 */ /* 0x001fc80000000102 */
[----:B------:R-:W-:-:S04]  /*0630*/  FFMA R3, R2, R3, R2 ;  /* 0x0000000302037223 */ /* 0x000fc80000000002 */
[----:B------:R-:W-:-:S04]  /*0640*/  FFMA R2, R0, R3, RZ ;  /* 0x0000000300027223 */ /* 0x000fc800000000ff */
[----:B------:R-:W-:-:S04]  /*0650*/  FFMA R4, -R11, R2, R0 ;  /* 0x000000020b047223 */ /* 0x000fc80000000100 */
[----:B------:R-:W-:Y:S01]  /*0660*/  FFMA R5, R3, R4, R2 ;  /* 0x0000000403057223 */ /* 0x000fe20000000002 */
[----:B-1----:R-:W-:Y:S06]  /*0670*/  @!P0 BRA `(.L_x_8) ;  /* 0x00000000000c8947 */ /* 0x002fec0003800000 */
[----:B------:R-:W-:-:S07]  /*0680*/  MOV R2, 0x6a0 ;  /* 0x000006a000027802 */ /* 0x000fce0000000f00 */
[----:B------:R-:W-:Y:S05]  /*0690*/  CALL.REL.NOINC `($__internal_1_$__cuda_sm3x_div_rn_noftz_f32_slowpath) ;  /* 0x0000000000807944 */ /* 0x000fea0003c00000 */
[----:B------:R-:W-:-:S07]  /*06a0*/  IMAD.MOV.U32 R5, RZ, RZ, R0 ;  /* 0x000000ffff057224 */ /* 0x000fce00078e0000 */
.L_x_8:
[----:B------:R-:W-:Y:S05]  /*06b0*/  BSYNC.RECONVERGENT B1 ;  /* 0x0000000000017941 */ /* 0x000fea0003800200 */
.L_x_1:
[----:B------:R-:W-:Y:S05]  /*06c0*/  BSYNC.RECONVERGENT B0 ;  /* 0x0000000000007941 */ /* 0x000fea0003800200 */
.L_x_0:
[----:B------:R-:W0:Y:S01]  /*06d0*/  LDC.64 R2, c[0x0][0x390] ;  /* 0x0000e400ff027b82 */ /* 0x000e220000000a00 */
[----:B------:R-:W1:Y:S02]  /*06e0*/  LDCU UR6, c[0x0][0x388] ;  /* 0x00007100ff0677ac */ /* 0x000e640008000800 */
[----:B-1----:R-:W-:-:S04]  /*06f0*/  IMAD R9, R9, UR6, R8 ;  /* 0x0000000609097c24 */ /* 0x002fc8000f8e0208 */
[----:B0-----:R-:W-:-:S05]  /*0700*/  IMAD.WIDE R2, R9, 0x4, R2 ;  /* 0x0000000409027825 */ /* 0x001fca00078e0202 */
[----:B------:R-:W-:Y:S01]  /*0710*/  STG.E desc[UR4][R2.64], R5 ;  /* 0x0000000502007986 */ /* 0x000fe2000c101904 */
[----:B------:R-:W-:Y:S05]  /*0720*/  EXIT ;  /* 0x000000000000794d */ /* 0x000fea0003800000 */
        .weak           $__internal_0_$__cuda_sm20_sqrt_rn_f32_slowpath
        .type           $__internal_0_$__cuda_sm20_sqrt_rn_f32_slowpath,@function
        .size           $__internal_0_$__cuda_sm20_sqrt_rn_f32_slowpath,($__internal_1_$__cuda_sm3x_div_rn_noftz_f32_slowpath - $__internal_0_$__cuda_sm20_sqrt_rn_f32_slowpath)
$__internal_0_$__cuda_sm20_sqrt_rn_f32_slowpath:
[----:B------:R-:W-:-:S13]  /*0730*/  LOP3.LUT P0, RZ, R2, 0x7fffffff, RZ, 0xc0, !PT ;  /* 0x7fffffff02ff7812 */ /* 0x000fda000780c0ff */
[----:B------:R-:W-:Y:S01]  /*0740*/  @!P0 MOV R4, R2 ;  /* 0x0000000200048202 */ /* 0x000fe20000000f00 */
[----:B------:R-:W-:Y:S06]  /*0750*/  @!P0 BRA `(.L_x_9) ;  /* 0x0000000000408947 */ /* 0x000fec0003800000 */
[----:B------:R-:W-:-:S13]  /*0760*/  FSETP.GEU.FTZ.AND P0, PT, R2, RZ, PT ;  /* 0x000000ff0200720b */ /* 0x000fda0003f1e000 */
[----:B------:R-:W-:Y:S01]  /*0770*/  @!P0 IMAD.MOV.U32 R4, RZ, RZ, 0x7fffffff ;  /* 0x7fffffffff048424 */ /* 0x000fe200078e00ff */
[----:B------:R-:W-:Y:S06]  /*0780*/  @!P0 BRA `(.L_x_9) ;  /* 0x0000000000348947 */ /* 0x000fec0003800000 */
[----:B------:R-:W-:-:S13]  /*0790*/  FSETP.GTU.FTZ.AND P0, PT, |R2|, +INF , PT ;  /* 0x7f8000000200780b */ /* 0x000fda0003f1c200 */
[----:B------:R-:W-:Y:S01]  /*07a0*/  @P0 FADD.FTZ R4, R2, 1 ;  /* 0x3f80000002040421 */ /* 0x000fe20000010000 */
[----:B------:R-:W-:Y:S06]  /*07b0*/  @P0 BRA `(.L_x_9) ;  /* 0x0000000000280947 */ /* 0x000fec0003800000 */
[----:B------:R-:W-:-:S13]  /*07c0*/  FSETP.NEU.FTZ.AND P0, PT, |R2|, +INF , PT ;  /* 0x7f8000000200780b */ /* 0x000fda0003f1d200 */
[----:B------:R-:W-:-:S04]  /*07d0*/  @P0 FFMA R5, R2, 1.84467440737095516160e+19, RZ ;  /* 0x5f80000002050823 */ /* 0x000fc800000000ff */
[----:B------:R-:W0:Y:S02]  /*07e0*/  @P0 MUFU.RSQ R4, R5 ;  /* 0x0000000500040308 */ /* 0x000e240000001400 */
[----:B0-----:R-:W-:Y:S01]  /*07f0*/  @P0 FMUL.FTZ R10, R5, R4 ;  /* 0x00000004050a0220 */ /* 0x001fe20000410000 */
[----:B------:R-:W-:Y:S01]  /*0800*/  @P0 FMUL.FTZ R11, R4, 0.5 ;  /* 0x3f000000040b0820 */ /* 0x000fe20000410000 */
[----:B------:R-:W-:Y:S02]  /*0810*/  @!P0 MOV R4, R2 ;  /* 0x0000000200048202 */ /* 0x000fe40000000f00 */
[----:B------:R-:W-:-:S04]  /*0820*/  @P0 FADD.FTZ R7, -R10, -RZ ;  /* 0x800000ff0a070221 */ /* 0x000fc80000010100 */
[----:B------:R-:W-:-:S04]  /*0830*/  @P0 FFMA R7, R10, R7, R5 ;  /* 0x000000070a070223 */ /* 0x000fc80000000005 */
[----:B------:R-:W-:-:S04]  /*0840*/  @P0 FFMA R7, R7, R11, R10 ;  /* 0x0000000b07070223 */ /* 0x000fc8000000000a */
[----:B------:R-:W-:-:S07]  /*0850*/  @P0 FMUL.FTZ R4, R7, 2.3283064365386962891e-10 ;  /* 0x2f80000007040820 */ /* 0x000fce0000410000 */
.L_x_9:
[----:B------:R-:W-:Y:S01]  /*0860*/  IMAD.MOV.U32 R2, RZ, RZ, R4 ;  /* 0x000000ffff027224 */ /* 0x000fe200078e0004 */
[----:B------:R-:W-:Y:S01]  /*0870*/  MOV R4, R12 ;  /* 0x0000000c00047202 */ /* 0x000fe20000000f00 */
[----:B------:R-:W-:-:S04]  /*0880*/  IMAD.MOV.U32 R5, RZ, RZ, 0x0 ;  /* 0x00000000ff057424 */ /* 0x000fc800078e00ff */
[----:B------:R-:W-:Y:S05]  /*0890*/  RET.REL.NODEC R4 `(_Z12cosineKernelPKfiPf) ;  /* 0xfffffff404d87950 */ /* 0x000fea0003c3ffff */
        .weak           $__internal_1_$__cuda_sm3x_div_rn_noftz_f32_slowpath
        .type           $__internal_1_$__cuda_sm3x_div_rn_noftz_f32_slowpath,@function
        .size           $__internal_1_$__cuda_sm3x_div_rn_noftz_f32_slowpath,(.L_x_23 - $__internal_1_$__cuda_sm3x_div_rn_noftz_f32_slowpath)
$__internal_1_$__cuda_sm3x_div_rn_noftz_f32_slowpath:
[----:B------:R-:W-:Y:S01]  /*08a0*/  SHF.R.U32.HI R4, RZ, 0x17, R11 ;  /* 0x00000017ff047819 */ /* 0x000fe2000001160b */
[----:B------:R-:W-:Y:S01]  /*08b0*/  BSSY.RECONVERGENT B2, `(.L_x_10) ;  /* 0x0000065000027945 */ /* 0x000fe20003800200 */
[----:B------:R-:W-:Y:S02]  /*08c0*/  SHF.R.U32.HI R3, RZ, 0x17, R0 ;  /* 0x00000017ff037819 */ /* 0x000fe40000011600 */
[----:B------:R-:W-:Y:S02]  /*08d0*/  LOP3.LUT R15, R4, 0xff, RZ, 0xc0, !PT ;  /* 0x000000ff040f7812 */ /* 0x000fe400078ec0ff */
[----:B------:R-:W-:Y:S02]  /*08e0*/  LOP3.LUT R4, R3, 0xff, RZ, 0xc0, !PT ;  /* 0x000000ff03047812 */ /* 0x000fe400078ec0ff */
[----:B------:R-:W-:Y:S02]  /*08f0*/  IADD3 R12, PT, PT, R15, -0x1, RZ ;  /* 0xffffffff0f0c7810 */ /* 0x000fe40007ffe0ff */
[----:B------:R-:W-:Y:S01]  /*0900*/  MOV R5, R0 ;  /* 0x0000000000057202 */ /* 0x000fe20000000f00 */
[----:B------:R-:W-:Y:S01]  /*0910*/  VIADD R10, R4, 0xffffffff ;  /* 0xffffffff040a7836 */ /* 0x000fe20000000000 */
[----:B------:R-:W-:-:S02]  /*0920*/  ISETP.GT.U32.AND P0, PT, R12, 0xfd, PT ;  /* 0x000000fd0c00780c */ /* 0x000fc40003f04070 */
[----:B------:R-:W-:Y:S02]  /*0930*/  MOV R6, R11 ;  /* 0x0000000b00067202 */ /* 0x000fe40000000f00 */
[----:B------:R-:W-:-:S13]  /*0940*/  ISETP.GT.U32.OR P0, PT, R10, 0xfd, P0 ;  /* 0x000000fd0a00780c */ /* 0x000fda0000704470 */
[----:B------:R-:W-:Y:S01]  /*0950*/  @!P0 IMAD.MOV.U32 R7, RZ, RZ, RZ ;  /* 0x000000ffff078224 */ /* 0x000fe200078e00ff */
[----:B------:R-:W-:Y:S06]  /*0960*/  @!P0 BRA `(.L_x_11) ;  /* 0x0000000000608947 */ /* 0x000fec0003800000 */
[----:B------:R-:W-:Y:S02]  /*0970*/  FSETP.GTU.FTZ.AND P0, PT, |R0|, +INF , PT ;  /* 0x7f8000000000780b */ /* 0x000fe40003f1c200 */
[----:B------:R-:W-:Y:S02]  /*0980*/  FSETP.GTU.FTZ.AND P1, PT, |R11|, +INF , PT ;  /* 0x7f8000000b00780b */ /* 0x000fe40003f3c200 */
[----:B------:R-:W-:Y:S02]  /*0990*/  MOV R3, R11 ;  /* 0x0000000b00037202 */ /* 0x000fe40000000f00 */
[----:B------:R-:W-:-:S13]  /*09a0*/  PLOP3.LUT P0, PT, P0, P1, PT, 0xf8, 0x8f ;  /* 0x00000000008f781c */ /* 0x000fda0000703f70 */
[----:B------:R-:W-:Y:S05]  /*09b0*/  @P0 BRA `(.L_x_12) ;  /* 0x00000004004c0947 */ /* 0x000fea0003800000 */
[----:B------:R-:W-:-:S13]  /*09c0*/  LOP3.LUT P0, RZ, R6, 0x7fffffff, R5, 0xc8, !PT ;  /* 0x7fffffff06ff7812 */ /* 0x000fda000780c805 */
[----:B------:R-:W-:Y:S05]  /*09d0*/  @!P0 BRA `(.L_x_13) ;  /* 0x00000004003c8947 */ /* 0x000fea0003800000 */
[C---:B------:R-:W-:Y:S02]  /*09e0*/  FSETP.NEU.FTZ.AND P2, PT, |R0|.reuse, +INF , PT ;  /* 0x7f8000000000780b */ /* 0x040fe40003f5d200 */
[----:B------:R-:W-:Y:S02]  /*09f0*/  FSETP.NEU.FTZ.AND P1, PT, |R3|, +INF , PT ;  /* 0x7f8000000300780b */ /* 0x000fe40003f3d200 */
[----:B------:R-:W-:-:S11]  /*0a00*/  FSETP.NEU.FTZ.AND P0, PT, |R0|, +INF , PT ;  /* 0x7f8000000000780b */ /* 0x000fd60003f1d200 */
[----:B------:R-:W-:Y:S05]  /*0a10*/  @!P1 BRA !P2, `(.L_x_13) ;  /* 0x00000004002c9947 */ /* 0x000fea0005000000 */
[----:B------:R-:W-:-:S04]  /*0a20*/  LOP3.LUT P2, RZ, R5, 0x7fffffff, RZ, 0xc0, !PT ;  /* 0x7fffffff05ff7812 */ /* 0x000fc8000784c0ff */
[----:B------:R-:W-:-:S13]  /*0a30*/  PLOP3.LUT P1, PT, P1, P2, PT, 0x2f, 0xf2 ;  /* 0x0000000000f2781c */ /* 0x000fda0000f24577 */
[----:B------:R-:W-:Y:S05]  /*0a40*/  @P1 BRA `(.L_x_14) ;  /* 0x0000000400181947 */ /* 0x000fea0003800000 */
[----:B------:R-:W-:-:S04]  /*0a50*/  LOP3.LUT P1, RZ, R6, 0x7fffffff, RZ, 0xc0, !PT ;  /* 0x7fffffff06ff7812 */ /* 0x000fc8000782c0ff */
[----:B------:R-:W-:-:S13]  /*0a60*/  PLOP3.LUT P0, PT, P0, P1, PT, 0x2f, 0xf2 ;  /* 0x0000000000f2781c */ /* 0x000fda0000702577 */
[----:B------:R-:W-:Y:S05]  /*0a70*/  @P0 BRA `(.L_x_15) ;  /* 0x0000000400000947 */ /* 0x000fea0003800000 */
[----:B------:R-:W-:Y:S02]  /*0a80*/  ISETP.GE.AND P0, PT, R10, RZ, PT ;  /* 0x000000ff0a00720c */ /* 0x000fe40003f06270 */
[----:B------:R-:W-:-:S11]  /*0a90*/  ISETP.GE.AND P1, PT, R12, RZ, PT ;  /* 0x000000ff0c00720c */ /* 0x000fd60003f26270 */
[----:B------:R-:W-:Y:S01]  /*0aa0*/  @P0 MOV R7, RZ ;  /* 0x000000ff00070202 */ /* 0x000fe20000000f00 */
[----:B------:R-:W-:Y:S02]  /*0ab0*/  @!P0 IMAD.MOV.U32 R7, RZ, RZ, -0x40 ;  /* 0xffffffc0ff078424 */ /* 0x000fe400078e00ff */
[----:B------:R-:W-:Y:S01]  /*0ac0*/  @!P0 FFMA R5, R0, 1.84467440737095516160e+19, RZ ;  /* 0x5f80000000058823 */ /* 0x000fe200000000ff */
[----:B------:R-:W-:Y:S02]  /*0ad0*/  @!P1 FFMA R6, R3, 1.84467440737095516160e+19, RZ ;  /* 0x5f80000003069823 */ /* 0x000fe400000000ff */
[----:B------:R-:W-:-:S07]  /*0ae0*/  @!P1 IADD3 R7, PT, PT, R7, 0x40, RZ ;  /* 0x0000004007079810 */ /* 0x000fce0007ffe0ff */
.L_x_11:
[----:B------:R-:W-:Y:S01]  /*0af0*/  LEA R3, R15, 0xc0800000, 0x17 ;  /* 0xc08000000f037811 */ /* 0x000fe200078eb8ff */
[----:B------:R-:W-:Y:S01]  /*0b00*/  VIADD R4, R4, 0xffffff81 ;  /* 0xffffff8104047836 */ /* 0x000fe20000000000 */
[----:B------:R-:W-:Y:S02]  /*0b10*/  BSSY.RECONVERGENT B3, `(.L_x_16) ;  /* 0x0000035000037945 */ /* 0x000fe40003800200 */
[----:B------:R-:W-:Y:S01]  /*0b20*/  IADD3 R3, PT, PT, -R3, R6, RZ ;  /* 0x0000000603037210 */ /* 0x000fe20007ffe1ff */
[C---:B------:R-:W-:Y:S01]  /*0b30*/  IMAD R0, R4.reuse, -0x800000, R5 ;  /* 0xff80000004007824 */ /* 0x040fe200078e0205 */
[----:B------:R-:W-:Y:S02]  /*0b40*/  IADD3 R4, PT, PT, R4, 0x7f, -R15 ;  /* 0x0000007f04047810 */ /* 0x000fe40007ffe80f */
[----:B------:R-:W0:Y:S01]  /*0b50*/  MUFU.RCP R6, R3 ;  /* 0x0000000300067308 */ /* 0x000e220000001000 */
[----:B------:R-:W-:Y:S01]  /*0b60*/  FADD.FTZ R11, -R3, -RZ ;  /* 0x800000ff030b7221 */ /* 0x000fe20000010100 */
[----:B------:R-:W-:-:S03]  /*0b70*/  IADD3 R4, PT, PT, R4, R7, RZ ;  /* 0x0000000704047210 */ /* 0x000fc60007ffe0ff */
[----:B0-----:R-:W-:-:S04]  /*0b80*/  FFMA R13, R6, R11, 1 ;  /* 0x3f800000060d7423 */ /* 0x001fc8000000000b */
[----:B------:R-:W-:-:S04]  /*0b90*/  FFMA R10, R6, R13, R6 ;  /* 0x0000000d060a7223 */ /* 0x000fc80000000006 */
[----:B------:R-:W-:-:S04]  /*0ba0*/  FFMA R5, R0, R10, RZ ;  /* 0x0000000a00057223 */ /* 0x000fc800000000ff */
[----:B------:R-:W-:-:S04]  /*0bb0*/  FFMA R6, R11, R5, R0 ;  /* 0x000000050b067223 */ /* 0x000fc80000000000 */
[----:B------:R-:W-:-:S04]  /*0bc0*/  FFMA R13, R10, R6, R5 ;  /* 0x000000060a0d7223 */ /* 0x000fc80000000005 */
[----:B------:R-:W-:-:S04]  /*0bd0*/  FFMA R6, R11, R13, R0 ;  /* 0x0000000d0b067223 */ /* 0x000fc80000000000 */
[----:B------:R-:W-:-:S05]  /*0be0*/  FFMA R0, R10, R6, R13 ;  /* 0x000000060a007223 */ /* 0x000fca000000000d */
[----:B------:R-:W-:-:S04]  /*0bf0*/  SHF.R.U32.HI R3, RZ, 0x17, R0 ;  /* 0x00000017ff037819 */ /* 0x000fc80000011600 */
[----:B------:R-:W-:-:S04]  /*0c00*/  LOP3.LUT R3, R3, 0xff, RZ, 0xc0, !PT ;  /* 0x000000ff03037812 */ /* 0x000fc800078ec0ff */
[----:B------:R-:W-:-:S05]  /*0c10*/  IADD3 R7, PT, PT, R3, R4, RZ ;  /* 0x0000000403077210 */ /* 0x000fca0007ffe0ff */
[----:B------:R-:W-:-:S05]  /*0c20*/  VIADD R3, R7, 0xffffffff ;  /* 0xffffffff07037836 */ /* 0x000fca0000000000 */
[----:B------:R-:W-:-:S13]  /*0c30*/  ISETP.GE.U32.AND P0, PT, R3, 0xfe, PT ;  /* 0x000000fe0300780c */ /* 0x000fda0003f06070 */
[----:B------:R-:W-:Y:S05]  /*0c40*/  @!P0 BRA `(.L_x_17) ;  /* 0x0000000000808947 */ /* 0x000fea0003800000 */
[----:B------:R-:W-:-:S13]  /*0c50*/  ISETP.GT.AND P0, PT, R7, 0xfe, PT ;  /* 0x000000fe0700780c */ /* 0x000fda0003f04270 */
[----:B------:R-:W-:Y:S05]  /*0c60*/  @P0 BRA `(.L_x_18) ;  /* 0x00000000006c0947 */ /* 0x000fea0003800000 */
[----:B------:R-:W-:-:S13]  /*0c70*/  ISETP.GE.AND P0, PT, R7, 0x1, PT ;  /* 0x000000010700780c */ /* 0x000fda0003f06270 */
[----:B------:R-:W-:Y:S05]  /*0c80*/  @P0 BRA `(.L_x_19) ;  /* 0x0000000000740947 */ /* 0x000fea0003800000 */
[----:B------:R-:W-:Y:S02]  /*0c90*/  ISETP.GE.AND P0, PT, R7, -0x18, PT ;  /* 0xffffffe80700780c */ /* 0x000fe40003f06270 */
[----:B------:R-:W-:-:S11]  /*0ca0*/  LOP3.LUT R0, R0, 0x80000000, RZ, 0xc0, !PT ;  /* 0x8000000000007812 */ /* 0x000fd600078ec0ff */
[----:B------:R-:W-:Y:S05]  /*0cb0*/  @!P0 BRA `(.L_x_19) ;  /* 0x0000000000688947 */ /* 0x000fea0003800000 */
[CCC-:B------:R-:W-:Y:S01]  /*0cc0*/  FFMA.RZ R3, R10.reuse, R6.reuse, R13.reuse ;  /* 0x000000060a037223 */ /* 0x1c0fe2000000c00d */
[CCC-:B------:R-:W-:Y:S01]  /*0cd0*/  FFMA.RM R4, R10.reuse, R6.reuse, R13.reuse ;  /* 0x000000060a047223 */ /* 0x1c0fe2000000400d */
[C---:B------:R-:W-:Y:S02]  /*0ce0*/  ISETP.NE.AND P2, PT, R7.reuse, RZ, PT ;  /* 0x000000ff0700720c */ /* 0x040fe40003f45270 */
[----:B------:R-:W-:Y:S02]  /*0cf0*/  ISETP.NE.AND P1, PT, R7, RZ, PT ;  /* 0x000000ff0700720c */ /* 0x000fe40003f25270 */
[----:B------:R-:W-:Y:S01]  /*0d00*/  LOP3.LUT R5, R3, 0x7fffff, RZ, 0xc0, !PT ;  /* 0x007fffff03057812 */ /* 0x000fe200078ec0ff */
[----:B------:R-:W-:Y:S01]  /*0d10*/  FFMA.RP R3, R10, R6, R13 ;  /* 0x000000060a037223 */ /* 0x000fe2000000800d */
[----:B------:R-:W-:Y:S02]  /*0d20*/  IADD3 R6, PT, PT, R7, 0x20, RZ ;  /* 0x0000002007067810 */ /* 0x000fe40007ffe0ff */
[----:B------:R-:W-:-:S02]  /*0d30*/  LOP3.LUT R5, R5, 0x800000, RZ, 0xfc, !PT ;  /* 0x0080000005057812 */ /* 0x000fc400078efcff */
[----:B------:R-:W-:Y:S02]  /*0d40*/  IADD3 R7, PT, PT, -R7, RZ, RZ ;  /* 0x000000ff07077210 */ /* 0x000fe40007ffe1ff */
[----:B------:R-:W-:Y:S02]  /*0d50*/  SHF.L.U32 R6, R5, R6, RZ ;  /* 0x0000000605067219 */ /* 0x000fe400000006ff */
[----:B------:R-:W-:Y:S02]  /*0d60*/  FSETP.NEU.FTZ.AND P0, PT, R3, R4, PT ;  /* 0x000000040300720b */ /* 0x000fe40003f1d000 */
[----:B------:R-:W-:Y:S02]  /*0d70*/  SEL R4, R7, RZ, P2 ;  /* 0x000000ff07047207 */ /* 0x000fe40001000000 */
[----:B------:R-:W-:Y:S02]  /*0d80*/  ISETP.NE.AND P1, PT, R6, RZ, P1 ;  /* 0x000000ff0600720c */ /* 0x000fe40000f25270 */
[----:B------:R-:W-:-:S02]  /*0d90*/  SHF.R.U32.HI R4, RZ, R4, R5 ;  /* 0x00000004ff047219 */ /* 0x000fc40000011605 */
[----:B------:R-:W-:Y:S02]  /*0da0*/  PLOP3.LUT P0, PT, P0, P1, PT, 0xf8, 0x8f ;  /* 0x00000000008f781c */ /* 0x000fe40000703f70 */
[----:B------:R-:W-:Y:S02]  /*0db0*/  SHF.R.U32.HI R6, RZ, 0x1, R4 ;  /* 0x00000001ff067819 */ /* 0x000fe40000011604 */
[----:B------:R-:W-:-:S04]  /*0dc0*/  SEL R3, RZ, 0x1, !P0 ;  /* 0x00000001ff037807 */ /* 0x000fc80004000000 */
[----:B------:R-:W-:-:S04]  /*0dd0*/  LOP3.LUT R3, R3, 0x1, R6, 0xf8, !PT ;  /* 0x0000000103037812 */ /* 0x000fc800078ef806 */
[----:B------:R-:W-:-:S05]  /*0de0*/  LOP3.LUT R3, R3, R4, RZ, 0xc0, !PT ;  /* 0x0000000403037212 */ /* 0x000fca00078ec0ff */
[----:B------:R-:W-:-:S05]  /*0df0*/  IMAD.IADD R3, R6, 0x1, R3 ;  /* 0x0000000106037824 */ /* 0x000fca00078e0203 */
[----:B------:R-:W-:Y:S01]  /*0e00*/  LOP3.LUT R0, R3, R0, RZ, 0xfc, !PT ;  /* 0x0000000003007212 */ /* 0x000fe200078efcff */
[----:B------:R-:W-:Y:S06]  /*0e10*/  BRA `(.L_x_19) ;  /* 0x0000000000107947 */ /* 0x000fec0003800000 */
.L_x_18:
[----:B------:R-:W-:-:S04]  /*0e20*/  LOP3.LUT R0, R0, 0x80000000, RZ, 0xc0, !PT ;  /* 0x8000000000007812 */ /* 0x000fc800078ec0ff */
[----:B------:R-:W-:Y:S01]  /*0e30*/  LOP3.LUT R0, R0, 0x7f800000, RZ, 0xfc, !PT ;  /* 0x7f80000000007812 */ /* 0x000fe200078efcff */
[----:B------:R-:W-:Y:S06]  /*0e40*/  BRA `(.L_x_19) ;  /* 0x0000000000047947 */ /* 0x000fec0003800000 */
.L_x_17:
[----:B------:R-:W-:-:S07]  /*0e50*/  LEA R0, R4, R0, 0x17 ;  /* 0x0000000004007211 */ /* 0x000fce00078eb8ff */
.L_x_19:
[----:B------:R-:W-:Y:S05]  /*0e60*/  BSYNC.RECONVERGENT B3 ;  /* 0x0000000000037941 */ /* 0x000fea0003800200 */
.L_x_16:
[----:B------:R-:W-:Y:S05]  /*0e70*/  BRA `(.L_x_20) ;  /* 0x0000000000207947 */ /* 0x000fea0003800000 */
.L_x_15:
[----:B------:R-:W-:-:S04]  /*0e80*/  LOP3.LUT R0, R6, 0x80000000, R5, 0x48, !PT ;  /* 0x8000000006007812 */ /* 0x000fc800078e4805 */
[----:B------:R-:W-:Y:S01]  /*0e90*/  LOP3.LUT R0, R0, 0x7f800000, RZ, 0xfc, !PT ;  /* 0x7f80000000007812 */ /* 0x000fe200078efcff */
[----:B------:R-:W-:Y:S06]  /*0ea0*/  BRA `(.L_x_20) ;  /* 0x0000000000147947 */ /* 0x000fec0003800000 */
.L_x_14:
[----:B------:R-:W-:Y:S01]  /*0eb0*/  LOP3.LUT R0, R6, 0x80000000, R5, 0x48, !PT ;  /* 0x8000000006007812 */ /* 0x000fe200078e4805 */
[----:B------:R-:W-:Y:S06]  /*0ec0*/  BRA `(.L_x_20) ;  /* 0x00000000000c7947 */ /* 0x000fec0003800000 */
.L_x_13:
[----:B------:R-:W0:Y:S01]  /*0ed0*/  MUFU.RSQ R0, -QNAN ;  /* 0xffc0000000007908 */ /* 0x000e220000001400 */
[----:B------:R-:W-:Y:S05]  /*0ee0*/  BRA `(.L_x_20) ;  /* 0x0000000000047947 */ /* 0x000fea0003800000 */
.L_x_12:
[----:B------:R-:W-:-:S07]  /*0ef0*/  FADD.FTZ R0, R0, R3 ;  /* 0x0000000300007221 */ /* 0x000fce0000010000 */
.L_x_20:
[----:B------:R-:W-:Y:S05]  /*0f00*/  BSYNC.RECONVERGENT B2 ;  /* 0x0000000000027941 */ /* 0x000fea0003800200 */
.L_x_10:
[----:B------:R-:W-:-:S04]  /*0f10*/  HFMA2 R3, -RZ, RZ, 0, 0 ;  /* 0x00000000ff037431 */ /* 0x000fc800000001ff */
[----:B0-----:R-:W-:Y:S05]  /*0f20*/  RET.REL.NODEC R2 `(_Z12cosineKernelPKfiPf) ;  /* 0xfffffff002347950 */ /* 0x001fea0003c3ffff */
.L_x_21:
[----:B------:R-:W-:-:S00]  /*0f30*/  BRA `(.L_x_21) ;  /* 0xfffffffc00fc7947 */ /* 0x000fc0000383ffff */
[----:B------:R-:W-:-:S00]  /*0f40*/  NOP ;  /* 0x0000000000007918 */ /* 0x000fc00000000000 */
        /* <DEDUP_REMOVED lines=11> */
.L_x_23:


//--------------------- .nv.shared.reserved.0     --------------------------
	.section	.nv.shared.reserved.0,"aw",@nobits
	.weak		__nv_reservedSMEM_offset_0_alias
	.size		__nv_reservedSMEM_offset_0_alias, 0, 64
	.other		__nv_reservedSMEM_offset_0_alias,@"STO_CUDA_RESERVED_SHARED STV_DEFAULT"
__nv_reservedSMEM_offset_0_alias:
	.zero		0
	.zero		64


//--------------------- .nv.constant0._Z12cosineKernelPKfiPf --------------------------
	.section	.nv.constant0._Z12cosineKernelPKfiPf,"a",@progbits
	.sectionflags	@""
	.align	4
.nv.constant0._Z12cosineKernelPKfiPf:
	.zero		920


//--------------------- SYMBOLS --------------------------

	.type		.nv.reservedSmem.offset0,@object
	.size		.nv.reservedSmem.offset0,0x4
